//
// Generated by NVIDIA NVVM Compiler
//
// Compiler Build ID: CL-36424714
// Cuda compilation tools, release 13.0, V13.0.88
// Based on NVVM 20.0.0
//

.version 9.0
.target sm_100
.address_size 64

	// .globl	_Z4tilePiS_S_i
// _ZZ4tilePiS_S_iE2m1 has been demoted
// _ZZ4tilePiS_S_iE2m2 has been demoted

.visible .entry _Z4tilePiS_S_i(
	.param .u64 .ptr .align 1 _Z4tilePiS_S_i_param_0,
	.param .u64 .ptr .align 1 _Z4tilePiS_S_i_param_1,
	.param .u64 .ptr .align 1 _Z4tilePiS_S_i_param_2,
	.param .u32 _Z4tilePiS_S_i_param_3
)
{
	.reg .pred 	%p<5>;
	.reg .b32 	%r<24>;
	.reg .b64 	%rd<9>;
	// demoted variable
	.shared .align 4 .b8 _ZZ4tilePiS_S_iE2m1[16];
	// demoted variable
	.shared .align 4 .b8 _ZZ4tilePiS_S_iE2m2[16];
	ld.param.u64 	%rd3, [_Z4tilePiS_S_i_param_0];
	ld.param.u64 	%rd4, [_Z4tilePiS_S_i_param_1];
	cvta.to.global.u64 	%rd5, %rd4;
	cvta.to.global.u64 	%rd6, %rd3;
	mov.u32 	%r3, %tid.x;
	mov.u32 	%r4, %ctaid.x;
	shl.b32 	%r5, %r4, 1;
	add.s32 	%r6, %r5, %r3;
	mov.u32 	%r7, %tid.y;
	mov.u32 	%r8, %ctaid.y;
	shl.b32 	%r9, %r8, 1;
	add.s32 	%r10, %r9, %r7;
	setp.lt.s32 	%p2, %r6, 8;
	setp.lt.u32 	%p3, %r10, 8;
	and.pred  	%p1, %p2, %p3;
	shl.b32 	%r12, %r7, 3;
	mov.u32 	%r13, _ZZ4tilePiS_S_iE2m1;
	add.s32 	%r14, %r13, %r12;
	shl.b32 	%r15, %r3, 2;
	add.s32 	%r1, %r14, %r15;
	mov.u32 	%r16, _ZZ4tilePiS_S_iE2m2;
	add.s32 	%r17, %r16, %r12;
	add.s32 	%r2, %r17, %r15;
	shl.b32 	%r18, %r10, 3;
	add.s32 	%r19, %r18, %r3;
	mul.wide.u32 	%rd7, %r19, 4;
	add.s64 	%rd1, %rd6, %rd7;
	add.s32 	%r20, %r6, %r12;
	mul.wide.u32 	%rd8, %r20, 4;
	add.s64 	%rd2, %rd5, %rd8;
	not.pred 	%p4, %p1;
$L__BB0_1:
	@%p4 bra 	$L__BB0_3;
	ld.global.u32 	%r22, [%rd1];
	st.shared.u32 	[%r1], %r22;
	ld.global.u32 	%r23, [%rd2];
	st.shared.u32 	[%r2], %r23;
	bar.sync 	0;
	bra.uni 	$L__BB0_4;
$L__BB0_3:
	mov.b32 	%r21, 0;
	st.shared.u32 	[%r1], %r21;
	st.shared.u32 	[%r2], %r21;
	bar.sync 	0;
$L__BB0_4:
	bar.sync 	0;
	bar.sync 	0;
	bra.uni 	$L__BB0_1;

}


// ===== COMPILED SASS (sm_100) =====

	.target	sm_100

	.elftype	@"ET_EXEC"


//--------------------- .note.nv.tkinfo           --------------------------
	.section	.note.nv.tkinfo,"",@"SHT_NOTE"
	.sectionflags	@"SHF_NOTE_NV_TKINFO"
	.tkinfo
        /*0018*/ 	.word	0x00000002
        /*0030*/ 	.string	""
        /*0030*/ 	.string	"ptxas"
        /*0030*/ 	.string	"Cuda compilation tools, release 13.0, V13.0.88"
        /*0030*/ 	.string	"Build cuda_13.0.r13.0/compiler.36424714_0"
        /*0030*/ 	.string	"-arch sm_100 -m 64 "



//--------------------- .note.nv.cuinfo           --------------------------
	.section	.note.nv.cuinfo,"",@"SHT_NOTE"
	.sectionflags	@"SHF_NOTE_NV_CUINFO"
        /*0018*/ 	.short	0x0002
        /*001a*/ 	.short	0x0064
        /*001c*/ 	.short	0x0082
	.zero		2


//--------------------- .nv.info                  --------------------------
	.section	.nv.info,"",@"SHT_CUDA_INFO"
	.align	4


	//----- nvinfo : EIATTR_REGCOUNT
	.align		4
        /*0000*/ 	.byte	0x04, 0x2f
        /*0002*/ 	.short	(.L_1 - .L_0)
	.align		4
.L_0:
        /*0004*/ 	.word	index@(_Z4tilePiS_S_i)
        /*0008*/ 	.word	0x00000010


	//----- nvinfo : EIATTR_FRAME_SIZE
	.align		4
.L_1:
        /*000c*/ 	.byte	0x04, 0x11
        /*000e*/ 	.short	(.L_3 - .L_2)
	.align		4
.L_2:
        /*0010*/ 	.word	index@(_Z4tilePiS_S_i)
        /*0014*/ 	.word	0x00000000


	//----- nvinfo : EIATTR_MIN_STACK_SIZE
	.align		4
.L_3:
        /*0018*/ 	.byte	0x04, 0x12
        /*001a*/ 	.short	(.L_5 - .L_4)
	.align		4
.L_4:
        /*001c*/ 	.word	index@(_Z4tilePiS_S_i)
        /*0020*/ 	.word	0x00000000
.L_5:


//--------------------- .nv.compat                --------------------------
	.section	.nv.compat,"",@"SHT_CUDA_COMPAT_INFO"
	.align	4
        /*0000*/ 	.byte	0x02, 0x09, 0x00, 0x00, 0x02, 0x02, 0x01, 0x00, 0x02, 0x05, 0x05, 0x00, 0x03, 0x07, 0x01, 0x01
        /*0010*/ 	.byte	0x02, 0x03, 0x00, 0x00, 0x02, 0x06, 0x01, 0x00, 0x04, 0x0b, 0x08, 0x00, 0x09, 0x00, 0x00, 0x00
        /*0020*/ 	.byte	0x00, 0x00, 0x00, 0x00


//--------------------- .nv.info._Z4tilePiS_S_i   --------------------------
	.section	.nv.info._Z4tilePiS_S_i,"",@"SHT_CUDA_INFO"
	.sectionflags	@""
	.align	4


	//----- nvinfo : EIATTR_CUDA_API_VERSION
	.align		4
        /*0000*/ 	.byte	0x04, 0x37
        /*0002*/ 	.short	(.L_7 - .L_6)
.L_6:
        /*0004*/ 	.word	0x00000082


	//----- nvinfo : EIATTR_KPARAM_INFO
	.align		4
.L_7:
        /*0008*/ 	.byte	0x04, 0x17
        /*000a*/ 	.short	(.L_9 - .L_8)
.L_8:
        /*000c*/ 	.word	0x00000000
        /*0010*/ 	.short	0x0003
        /*0012*/ 	.short	0x0018
        /*0014*/ 	.byte	0x00, 0xf0, 0x11, 0x00


	//----- nvinfo : EIATTR_KPARAM_INFO
	.align		4
.L_9:
        /*0018*/ 	.byte	0x04, 0x17
        /*001a*/ 	.short	(.L_11 - .L_10)
.L_10:
        /*001c*/ 	.word	0x00000000
        /*0020*/ 	.short	0x0002
        /*0022*/ 	.short	0x0010
        /*0024*/ 	.byte	0x00, 0xf5, 0x21, 0x00


	//----- nvinfo : EIATTR_KPARAM_INFO
	.align		4
.L_11:
        /*0028*/ 	.byte	0x04, 0x17
        /*002a*/ 	.short	(.L_13 - .L_12)
.L_12:
        /*002c*/ 	.word	0x00000000
        /*0030*/ 	.short	0x0001
        /*0032*/ 	.short	0x0008
        /*0034*/ 	.byte	0x00, 0xf5, 0x21, 0x00


	//----- nvinfo : EIATTR_KPARAM_INFO
	.align		4
.L_13:
        /*0038*/ 	.byte	0x04, 0x17
        /*003a*/ 	.short	(.L_15 - .L_14)
.L_14:
        /*003c*/ 	.word	0x00000000
        /*0040*/ 	.short	0x0000
        /*0042*/ 	.short	0x0000
        /*0044*/ 	.byte	0x00, 0xf5, 0x21, 0x00


	//----- nvinfo : EIATTR_SPARSE_MMA_MASK
	.align		4
.L_15:
        /*0048*/ 	.byte	0x03, 0x50
        /*004a*/ 	.short	0x0000


	//----- nvinfo : EIATTR_MAXREG_COUNT
	.align		4
        /*004c*/ 	.byte	0x03, 0x1b
        /*004e*/ 	.short	0x00ff


	//----- nvinfo : EIATTR_NUM_BARRIERS
	.align		4
        /*0050*/ 	.byte	0x02, 0x4c
        /*0052*/ 	.byte	0x01
	.zero		1


	//----- nvinfo : EIATTR_MERCURY_ISA_VERSION
	.align		4
        /*0054*/ 	.byte	0x03, 0x5f
        /*0056*/ 	.short	0x0101


	//----- nvinfo : EIATTR_VRC_CTA_INIT_COUNT
	.align		4
        /*0058*/ 	.byte	0x02, 0x4a
	.zero		1
	.zero		1


	//----- nvinfo : EIATTR_CRS_STACK_SIZE
	.align		4
        /*005c*/ 	.byte	0x04, 0x1e
        /*005e*/ 	.short	(.L_17 - .L_16)
.L_16:
        /*0060*/ 	.word	0x00000000


	//----- nvinfo : EIATTR_CBANK_PARAM_SIZE
	.align		4
.L_17:
        /*0064*/ 	.byte	0x03, 0x19
        /*0066*/ 	.short	0x001c


	//----- nvinfo : EIATTR_PARAM_CBANK
	.align		4
        /*0068*/ 	.byte	0x04, 0x0a
        /*006a*/ 	.short	(.L_19 - .L_18)
	.align		4
.L_18:
        /*006c*/ 	.word	index@(.nv.constant0._Z4tilePiS_S_i)
        /*0070*/ 	.short	0x0380
        /*0072*/ 	.short	0x001c


	//----- nvinfo : EIATTR_SW_WAR
	.align		4
.L_19:
        /*0074*/ 	.byte	0x04, 0x36
        /*0076*/ 	.short	(.L_21 - .L_20)
.L_20:
        /*0078*/ 	.word	0x00000008
.L_21:


//--------------------- .nv.callgraph             --------------------------
	.section	.nv.callgraph,"",@"SHT_CUDA_CALLGRAPH"
	.align	4
	.sectionentsize	8
	.align		4
        /*0000*/ 	.word	0x00000000
	.align		4
        /*0004*/ 	.word	0xffffffff
	.align		4
        /*0008*/ 	.word	0x00000000
	.align		4
        /*000c*/ 	.word	0xfffffffe
	.align		4
        /*0010*/ 	.word	0x00000000
	.align		4
        /*0014*/ 	.word	0xfffffffd
	.align		4
        /*0018*/ 	.word	0x00000000
	.align		4
        /*001c*/ 	.word	0xfffffffc


//--------------------- .text._Z4tilePiS_S_i      --------------------------
	.section	.text._Z4tilePiS_S_i,"ax",@progbits
	.align	128
        .global         _Z4tilePiS_S_i
        .type           _Z4tilePiS_S_i,@function
        .size           _Z4tilePiS_S_i,(.L_x_4 - _Z4tilePiS_S_i)
        .other          _Z4tilePiS_S_i,@"STO_CUDA_ENTRY STV_DEFAULT"
_Z4tilePiS_S_i:
.text._Z4tilePiS_S_i:
[----:B------:R-:W-:Y:S01]  /*0000*/  LDC R1, c[0x0][0x37c] ;  /* 0x0000df00ff017b82 */ /* 0x000fe20000000800 */
[----:B------:R-:W0:Y:S07]  /*0010*/  S2R R11, SR_TID.Y ;  /* 0x00000000000b7919 */ /* 0x000e2e0000002200 */
[----:B------:R-:W1:Y:S01]  /*0020*/  S2UR UR6, SR_CgaCtaId ;  /* 0x00000000000679c3 */ /* 0x000e620000008800 */
[----:B------:R-:W-:Y:S01]  /*0030*/  UMOV UR4, 0x400 ;  /* 0x0000040000047882 */ /* 0x000fe20000000000 */
[----:B------:R-:W2:Y:S01]  /*0040*/  LDCU.64 UR8, c[0x0][0x358] ;  /* 0x00006b00ff0877ac */ /* 0x000ea20008000a00 */
[----:B------:R-:W3:Y:S01]  /*0050*/  S2R R6, SR_CTAID.Y ;  /* 0x0000000000067919 */ /* 0x000ee20000002600 */
[----:B------:R-:W-:Y:S01]  /*0060*/  UIADD3 UR5, UPT, UPT, UR4, 0x10, URZ ;  /* 0x0000001004057890 */ /* 0x000fe2000fffe0ff */
[----:B------:R-:W4:Y:S03]  /*0070*/  S2R R13, SR_TID.X ;  /* 0x00000000000d7919 */ /* 0x000f260000002100 */
[----:B------:R-:W5:Y:S01]  /*0080*/  LDC.64 R4, c[0x0][0x380] ;  /* 0x0000e000ff047b82 */ /* 0x000f620000000a00 */
[----:B------:R-:W2:Y:S07]  /*0090*/  S2R R0, SR_CTAID.X ;  /* 0x0000000000007919 */ /* 0x000eae0000002500 */
[----:B------:R-:W5:Y:S01]  /*00a0*/  LDC.64 R2, c[0x0][0x388] ;  /* 0x0000e200ff027b82 */ /* 0x000f620000000a00 */
[----:B-1----:R-:W-:-:S02]  /*00b0*/  ULEA UR4, UR6, UR4, 0x18 ;  /* 0x0000000406047291 */ /* 0x002fc4000f8ec0ff */
[----:B------:R-:W-:-:S06]  /*00c0*/  ULEA UR5, UR6, UR5, 0x18 ;  /* 0x0000000506057291 */ /* 0x000fcc000f8ec0ff */
[----:B0-----:R-:W-:Y:S01]  /*00d0*/  LEA R7, R11, UR5, 0x3 ;  /* 0x000000050b077c11 */ /* 0x001fe2000f8e18ff */
[----:B---3--:R-:W-:-:S04]  /*00e0*/  IMAD R6, R6, 0x2, R11 ;  /* 0x0000000206067824 */ /* 0x008fc800078e020b */
[----:B----4-:R-:W-:Y:S01]  /*00f0*/  IMAD R7, R13, 0x4, R7 ;  /* 0x000000040d077824 */ /* 0x010fe200078e0207 */
[C---:B------:R-:W-:Y:S02]  /*0100*/  ISETP.GE.U32.AND P0, PT, R6.reuse, 0x8, PT ;  /* 0x000000080600780c */ /* 0x040fe40003f06070 */
[----:B------:R-:W-:Y:S01]  /*0110*/  LEA R9, R6, R13, 0x3 ;  /* 0x0000000d06097211 */ /* 0x000fe200078e18ff */
[----:B--2---:R-:W-:Y:S01]  /*0120*/  IMAD R0, R0, 0x2, R13 ;  /* 0x0000000200007824 */ /* 0x004fe200078e020d */
[----:B------:R-:W-:-:S03]  /*0130*/  LEA R6, R11, UR4, 0x3 ;  /* 0x000000040b067c11 */ /* 0x000fc6000f8e18ff */
[----:B------:R-:W-:Y:S01]  /*0140*/  IMAD R11, R11, 0x8, R0 ;  /* 0x000000080b0b7824 */ /* 0x000fe200078e0200 */
[----:B------:R-:W-:Y:S01]  /*0150*/  ISETP.LT.AND P0, PT, R0, 0x8, !P0 ;  /* 0x000000080000780c */ /* 0x000fe20004701270 */
[----:B-----5:R-:W-:Y:S01]  /*0160*/  IMAD.WIDE.U32 R4, R9, 0x4, R4 ;  /* 0x0000000409047825 */ /* 0x020fe200078e0004 */
[----:B------:R-:W-:-:S03]  /*0170*/  LEA R6, R13, R6, 0x2 ;  /* 0x000000060d067211 */ /* 0x000fc600078e10ff */
[----:B------:R-:W-:-:S08]  /*0180*/  IMAD.WIDE.U32 R2, R11, 0x4, R2 ;  /* 0x000000040b027825 */ /* 0x000fd000078e0002 */
.L_x_2:
[----:B01----:R-:W-:Y:S05]  /*0190*/  @!P0 BRA `(.L_x_0) ;  /* 0x00000000001c8947 */ /* 0x003fea0003800000 */
[----:B------:R-:W2:Y:S04]  /*01a0*/  LDG.E R9, desc[UR8][R4.64] ;  /* 0x0000000804097981 */ /* 0x000ea8000c1e1900 */
[----:B------:R-:W3:Y:S01]  /*01b0*/  LDG.E R0, desc[UR8][R2.64] ;  /* 0x0000000802007981 */ /* 0x000ee2000c1e1900 */
[----:B------:R-:W-:Y:S05]  /*01c0*/  WARPSYNC.ALL ;  /* 0x0000000000007948 */ /* 0x000fea0003800000 */
[----:B--2---:R0:W-:Y:S04]  /*01d0*/  STS [R6], R9 ;  /* 0x0000000906007388 */ /* 0x0041e80000000800 */
[----:B---3--:R0:W-:Y:S01]  /*01e0*/  STS [R7], R0 ;  /* 0x0000000007007388 */ /* 0x0081e20000000800 */
[----:B------:R-:W-:Y:S06]  /*01f0*/  BAR.SYNC.DEFER_BLOCKING 0x0 ;  /* 0x0000000000007b1d */ /* 0x000fec0000010000 */
[----:B------:R-:W-:Y:S05]  /*0200*/  BRA `(.L_x_1) ;  /* 0x0000000000107947 */ /* 0x000fea0003800000 */
.L_x_0:
[----:B------:R1:W-:Y:S01]  /*0210*/  STS [R6], RZ ;  /* 0x000000ff06007388 */ /* 0x0003e20000000800 */
[----:B------:R-:W-:Y:S05]  /*0220*/  WARPSYNC.ALL ;  /* 0x0000000000007948 */ /* 0x000fea0003800000 */
[----:B------:R1:W-:Y:S01]  /*0230*/  STS [R7], RZ ;  /* 0x000000ff07007388 */ /* 0x0003e20000000800 */
[----:B------:R-:W-:Y:S06]  /*0240*/  BAR.SYNC.DEFER_BLOCKING 0x0 ;  /* 0x0000000000007b1d */ /* 0x000fec0000010000 */
.L_x_1:
[----:B------:R-:W-:Y:S05]  /*0250*/  WARPSYNC.ALL ;  /* 0x0000000000007948 */ /* 0x000fea0003800000 */
[----:B------:R-:W-:Y:S08]  /*0260*/  BAR.SYNC.DEFER_BLOCKING 0x0 ;  /* 0x0000000000007b1d */ /* 0x000ff00000010000 */
[----:B------:R-:W-:Y:S06]  /*0270*/  BAR.SYNC.DEFER_BLOCKING 0x0 ;  /* 0x0000000000007b1d */ /* 0x000fec0000010000 */
[----:B------:R-:W-:Y:S05]  /*0280*/  BRA `(.L_x_2) ;  /* 0xfffffffc00c07947 */ /* 0x000fea000383ffff */
.L_x_3:
[----:B------:R-:W-:-:S00]  /*0290*/  BRA `(.L_x_3) ;  /* 0xfffffffc00fc7947 */ /* 0x000fc0000383ffff */
[----:B------:R-:W-:-:S00]  /*02a0*/  NOP ;  /* 0x0000000000007918 */ /* 0x000fc00000000000 */
        /* <DEDUP_REMOVED lines=13> */
.L_x_4:


//--------------------- .nv.shared._Z4tilePiS_S_i --------------------------
	.section	.nv.shared._Z4tilePiS_S_i,"aw",@nobits
	.sectionflags	@""
	.align	4
.nv.shared._Z4tilePiS_S_i:
	.zero		1056


//--------------------- .nv.shared.reserved.0     --------------------------
	.section	.nv.shared.reserved.0,"aw",@nobits
	.weak		__nv_reservedSMEM_offset_0_alias
	.size		__nv_reservedSMEM_offset_0_alias, 0, 64
	.other		__nv_reservedSMEM_offset_0_alias,@"STO_CUDA_RESERVED_SHARED STV_DEFAULT"
__nv_reservedSMEM_offset_0_alias:
	.zero		0
	.zero		64


//--------------------- .nv.constant0._Z4tilePiS_S_i --------------------------
	.section	.nv.constant0._Z4tilePiS_S_i,"a",@progbits
	.sectionflags	@""
	.align	4
.nv.constant0._Z4tilePiS_S_i:
	.zero		924


//--------------------- SYMBOLS --------------------------

	.type		.nv.reservedSmem.offset0,@object
	.size		.nv.reservedSmem.offset0,0x4
	.type		.nv.reservedSmem.cap,@object
	.size		.nv.reservedSmem.cap,0x4
